	.headerflags	@"EF_CUDA_TEXMODE_UNIFIED EF_CUDA_64BIT_ADDRESS EF_CUDA_SM86 EF_CUDA_VIRTUAL_SM(EF_CUDA_SM86)"
	.elftype	@"ET_EXEC"


//--------------------- .nv.info                  --------------------------
	.section	.nv.info,"",@"SHT_CUDA_INFO"
	.align	4


	//----- nvinfo : EIATTR_REGCOUNT
	.align		4
        /*0000*/ 	.byte	0x04, 0x2f
        /*0002*/ 	.short	(.L_2 - .L_1)
	.align		4
.L_1:
        /*0004*/ 	.word	index@(triton_per_fused__to_copy_add_mul_native_layer_norm_5)
        /*0008*/ 	.word	0x00000016


	//----- nvinfo : EIATTR_MIN_STACK_SIZE
	.align		4
.L_2:
        /*000c*/ 	.byte	0x04, 0x12
        /*000e*/ 	.short	(.L_4 - .L_3)
	.align		4
.L_3:
        /*0010*/ 	.word	index@(triton_per_fused__to_copy_add_mul_native_layer_norm_5)
        /*0014*/ 	.word	0x00000000


	//----- nvinfo : EIATTR_FRAME_SIZE
	.align		4
.L_4:
        /*0018*/ 	.byte	0x04, 0x11
        /*001a*/ 	.short	(.L_6 - .L_5)
	.align		4
.L_5:
        /*001c*/ 	.word	index@(triton_per_fused__to_copy_add_mul_native_layer_norm_5)
        /*0020*/ 	.word	0x00000000


	//----- nvinfo : EIATTR_MIN_STACK_SIZE
	.align		4
.L_6:
        /*0024*/ 	.byte	0x04, 0x12
        /*0026*/ 	.short	(.L_8 - .L_7)
	.align		4
.L_7:
        /*0028*/ 	.word	index@(triton_per_fused__to_copy_add_mul_native_layer_norm_5)
        /*002c*/ 	.word	0x00000000
.L_8:


//--------------------- .nv.info.triton_per_fused__to_copy_add_mul_native_layer_norm_5 --------------------------
	.section	.nv.info.triton_per_fused__to_copy_add_mul_native_layer_norm_5,"",@"SHT_CUDA_INFO"
	.sectionflags	@""
	.align	4


	//----- nvinfo : EIATTR_CUDA_API_VERSION
	.align		4
        /*0000*/ 	.byte	0x04, 0x37
        /*0002*/ 	.short	(.L_10 - .L_9)
.L_9:
        /*0004*/ 	.word	0x0000007c


	//----- nvinfo : EIATTR_SW2861232_WAR
	.align		4
.L_10:
        /*0008*/ 	.byte	0x01, 0x35
	.zero		2


	//----- nvinfo : EIATTR_PARAM_CBANK
	.align		4
        /*000c*/ 	.byte	0x04, 0x0a
        /*000e*/ 	.short	(.L_12 - .L_11)
	.align		4
.L_11:
        /*0010*/ 	.word	index@(.nv.constant0.triton_per_fused__to_copy_add_mul_native_layer_norm_5)
        /*0014*/ 	.short	0x0160
        /*0016*/ 	.short	0x0030


	//----- nvinfo : EIATTR_CBANK_PARAM_SIZE
	.align		4
.L_12:
        /*0018*/ 	.byte	0x03, 0x19
        /*001a*/ 	.short	0x0030


	//----- nvinfo : EIATTR_KPARAM_INFO
	.align		4
        /*001c*/ 	.byte	0x04, 0x17
        /*001e*/ 	.short	(.L_14 - .L_13)
.L_13:
        /*0020*/ 	.word	0x00000000
        /*0024*/ 	.short	0x0006
        /*0026*/ 	.short	0x0028
        /*0028*/ 	.byte	0x00, 0xf4, 0x21, 0x00


	//----- nvinfo : EIATTR_KPARAM_INFO
	.align		4
.L_14:
        /*002c*/ 	.byte	0x04, 0x17
        /*002e*/ 	.short	(.L_16 - .L_15)
.L_15:
        /*0030*/ 	.word	0x00000000
        /*0034*/ 	.short	0x0005
        /*0036*/ 	.short	0x0024
        /*0038*/ 	.byte	0x00, 0xf0, 0x11, 0x00


	//----- nvinfo : EIATTR_KPARAM_INFO
	.align		4
.L_16:
        /*003c*/ 	.byte	0x04, 0x17
        /*003e*/ 	.short	(.L_18 - .L_17)
.L_17:
        /*0040*/ 	.word	0x00000000
        /*0044*/ 	.short	0x0004
        /*0046*/ 	.short	0x0020
        /*0048*/ 	.byte	0x00, 0xf0, 0x11, 0x00


	//----- nvinfo : EIATTR_KPARAM_INFO
	.align		4
.L_18:
        /*004c*/ 	.byte	0x04, 0x17
        /*004e*/ 	.short	(.L_20 - .L_19)
.L_19:
        /*0050*/ 	.word	0x00000000
        /*0054*/ 	.short	0x0003
        /*0056*/ 	.short	0x0018
        /*0058*/ 	.byte	0x00, 0xf4, 0x21, 0x00


	//----- nvinfo : EIATTR_KPARAM_INFO
	.align		4
.L_20:
        /*005c*/ 	.byte	0x04, 0x17
        /*005e*/ 	.short	(.L_22 - .L_21)
.L_21:
        /*0060*/ 	.word	0x00000000
        /*0064*/ 	.short	0x0002
        /*0066*/ 	.short	0x0010
        /*0068*/ 	.byte	0x00, 0xf4, 0x21, 0x00


	//----- nvinfo : EIATTR_KPARAM_INFO
	.align		4
.L_22:
        /*006c*/ 	.byte	0x04, 0x17
        /*006e*/ 	.short	(.L_24 - .L_23)
.L_23:
        /*0070*/ 	.word	0x00000000
        /*0074*/ 	.short	0x0001
        /*0076*/ 	.short	0x0008
        /*0078*/ 	.byte	0x00, 0xf4, 0x21, 0x00


	//----- nvinfo : EIATTR_KPARAM_INFO
	.align		4
.L_24:
        /*007c*/ 	.byte	0x04, 0x17
        /*007e*/ 	.short	(.L_26 - .L_25)
.L_25:
        /*0080*/ 	.word	0x00000000
        /*0084*/ 	.short	0x0000
        /*0086*/ 	.short	0x0000
        /*0088*/ 	.byte	0x00, 0xf4, 0x21, 0x00


	//----- nvinfo : EIATTR_MAXREG_COUNT
	.align		4
.L_26:
        /*008c*/ 	.byte	0x03, 0x1b
        /*008e*/ 	.short	0x00ff


	//----- nvinfo : EIATTR_COOP_GROUP_MASK_REGIDS
	.align		4
        /*0090*/ 	.byte	0x04, 0x29
        /*0092*/ 	.short	(.L_28 - .L_27)


	//   ....[0]....
.L_27:
        /*0094*/ 	.word	0xffffffff


	//   ....[1]....
        /*0098*/ 	.word	0xffffffff


	//   ....[2]....
        /*009c*/ 	.word	0xffffffff


	//   ....[3]....
        /*00a0*/ 	.word	0xffffffff


	//   ....[4]....
        /*00a4*/ 	.word	0xffffffff


	//   ....[5]....
        /*00a8*/ 	.word	0xffffffff


	//   ....[6]....
        /*00ac*/ 	.word	0xffffffff


	//   ....[7]....
        /*00b0*/ 	.word	0xffffffff


	//   ....[8]....
        /*00b4*/ 	.word	0xffffffff


	//   ....[9]....
        /*00b8*/ 	.word	0xffffffff


	//   ....[10]....
        /*00bc*/ 	.word	0xffffffff


	//   ....[11]....
        /*00c0*/ 	.word	0xffffffff


	//   ....[12]....
        /*00c4*/ 	.word	0xffffffff


	//   ....[13]....
        /*00c8*/ 	.word	0xffffffff


	//   ....[14]....
        /*00cc*/ 	.word	0xffffffff


	//   ....[15]....
        /*00d0*/ 	.word	0xffffffff


	//----- nvinfo : EIATTR_COOP_GROUP_INSTR_OFFSETS
	.align		4
.L_28:
        /*00d4*/ 	.byte	0x04, 0x28
        /*00d6*/ 	.short	(.L_30 - .L_29)


	//   ....[0]....
.L_29:
        /*00d8*/ 	.word	0x000001a0


	//   ....[1]....
        /*00dc*/ 	.word	0x000001c0


	//   ....[2]....
        /*00e0*/ 	.word	0x000001e0


	//   ....[3]....
        /*00e4*/ 	.word	0x00000200


	//   ....[4]....
        /*00e8*/ 	.word	0x00000230


	//   ....[5]....
        /*00ec*/ 	.word	0x00000290


	//   ....[6]....
        /*00f0*/ 	.word	0x000002b0


	//   ....[7]....
        /*00f4*/ 	.word	0x000002d0


	//   ....[8]....
        /*00f8*/ 	.word	0x000003d0


	//   ....[9]....
        /*00fc*/ 	.word	0x000003f0


	//   ....[10]....
        /*0100*/ 	.word	0x00000410


	//   ....[11]....
        /*0104*/ 	.word	0x00000430


	//   ....[12]....
        /*0108*/ 	.word	0x00000450


	//   ....[13]....
        /*010c*/ 	.word	0x000004b0


	//   ....[14]....
        /*0110*/ 	.word	0x000004e0


	//   ....[15]....
        /*0114*/ 	.word	0x00000500


	//----- nvinfo : EIATTR_EXIT_INSTR_OFFSETS
	.align		4
.L_30:
        /*0118*/ 	.byte	0x04, 0x1c
        /*011a*/ 	.short	(.L_32 - .L_31)


	//   ....[0]....
.L_31:
        /*011c*/ 	.word	0x00000660


	//   ....[1]....
        /*0120*/ 	.word	0x00000680


	//----- nvinfo : EIATTR_REQNTID
	.align		4
.L_32:
        /*0124*/ 	.byte	0x04, 0x10
        /*0126*/ 	.short	(.L_34 - .L_33)
.L_33:
        /*0128*/ 	.word	0x00000100
        /*012c*/ 	.word	0x00000001
        /*0130*/ 	.word	0x00000001
.L_34:


//--------------------- .nv.callgraph             --------------------------
	.section	.nv.callgraph,"",@"SHT_CUDA_CALLGRAPH"
	.align	4
	.sectionentsize	8
	.align		4
        /*0000*/ 	.word	0x00000000
	.align		4
        /*0004*/ 	.word	0xffffffff
	.align		4
        /*0008*/ 	.word	0x00000000
	.align		4
        /*000c*/ 	.word	0xfffffffe
	.align		4
        /*0010*/ 	.word	0x00000000
	.align		4
        /*0014*/ 	.word	0xfffffffd
	.align		4
        /*0018*/ 	.word	0x00000000
	.align		4
        /*001c*/ 	.word	0xfffffffc


//--------------------- .nv.rel.action            --------------------------
	.section	.nv.rel.action,"",@"SHT_CUDA_RELOCINFO"
	.align	8
	.sectionentsize	8
        /*0000*/ 	.byte	0x73, 0x00, 0x00, 0x00, 0x00, 0x00, 0x00, 0x00, 0x00, 0x00, 0x00, 0x11, 0x25, 0x00, 0x05, 0x36


//--------------------- .nv.constant4             --------------------------
	.section	.nv.constant4,"a",@progbits
	.align	8
	.align		8
.nv.constant4:
        /*0000*/ 	.dword	_$_str


//--------------------- .nv.constant0.triton_per_fused__to_copy_add_mul_native_layer_norm_5 --------------------------
	.section	.nv.constant0.triton_per_fused__to_copy_add_mul_native_layer_norm_5,"a",@progbits
	.sectionflags	@""
	.align	4
.nv.constant0.triton_per_fused__to_copy_add_mul_native_layer_norm_5:
	.zero		400


//--------------------- .text.triton_per_fused__to_copy_add_mul_native_layer_norm_5 --------------------------
	.section	.text.triton_per_fused__to_copy_add_mul_native_layer_norm_5,"ax",@progbits
	.sectionflags	@"SHF_BARRIERS=1"
	.sectioninfo	@"SHI_REGISTERS=22"
	.align	128
        .global         triton_per_fused__to_copy_add_mul_native_layer_norm_5
        .type           triton_per_fused__to_copy_add_mul_native_layer_norm_5,@function
        .size           triton_per_fused__to_copy_add_mul_native_layer_norm_5,(.L_x_1 - triton_per_fused__to_copy_add_mul_native_layer_norm_5)
        .other          triton_per_fused__to_copy_add_mul_native_layer_norm_5,@"STO_CUDA_ENTRY STV_DEFAULT"
triton_per_fused__to_copy_add_mul_native_layer_norm_5:
.text.triton_per_fused__to_copy_add_mul_native_layer_norm_5:
[----:B------:R-:W-:Y:S02]  /*0000*/  MOV R1, c[0x0][0x28] ;  /* 0x00000a0000017a02 */ /* 0x000fe40000000f00 */
[----:B------:R-:W0:Y:S01]  /*0010*/  S2R R7, SR_TID.X ;  /* 0x0000000000077919 */ /* 0x000e220000002100 */
[----:B------:R-:W-:Y:S01]  /*0020*/  MOV R6, 0x2 ;  /* 0x0000000200067802 */ /* 0x000fe20000000f00 */
[----:B------:R-:W-:Y:S01]  /*0030*/  CS2R R2, SRZ ;  /* 0x0000000000027805 */ /* 0x000fe2000001ff00 */
[----:B------:R-:W-:Y:S01]  /*0040*/  ULDC.64 UR4, c[0x0][0x118] ;  /* 0x0000460000047ab9 */ /* 0x000fe20000000a00 */
[----:B------:R-:W1:Y:S01]  /*0050*/  S2R R5, SR_CTAID.X ;  /* 0x0000000000057919 */ /* 0x000e620000002500 */
[----:B0-----:R-:W-:-:S04]  /*0060*/  SHF.L.U32 R0, R7, 0x2, RZ ;  /* 0x0000000207007819 */ /* 0x001fc800000006ff */
[----:B------:R-:W-:-:S04]  /*0070*/  LOP3.LUT R0, R0, 0x3fc, RZ, 0xc0, !PT ;  /* 0x000003fc00007812 */ /* 0x000fc800078ec0ff */
[----:B------:R-:W-:Y:S01]  /*0080*/  ISETP.GE.U32.AND P1, PT, R0, 0x300, PT ;  /* 0x000003000000780c */ /* 0x000fe20003f26070 */
[----:B-1----:R-:W-:-:S04]  /*0090*/  IMAD R9, R5, 0x300, R0 ;  /* 0x0000030005097824 */ /* 0x002fc800078e0200 */
[----:B------:R-:W-:-:S08]  /*00a0*/  IMAD.WIDE R12, R9, R6, c[0x0][0x168] ;  /* 0x00005a00090c7625 */ /* 0x000fd000078e0206 */
[----:B------:R-:W2:Y:S01]  /*00b0*/  @!P1 LDG.E.64 R2, [R12.64] ;  /* 0x000000040c029981 */ /* 0x000ea2000c1e1b00 */
[C---:B------:R-:W-:Y:S02]  /*00c0*/  LOP3.LUT P2, RZ, R7.reuse, 0x1f, RZ, 0xc0, !PT ;  /* 0x0000001f07ff7812 */ /* 0x040fe4000784c0ff */
[C---:B------:R-:W-:Y:S02]  /*00d0*/  ISETP.GE.AND P3, PT, R7.reuse, 0x8, PT ;  /* 0x000000080700780c */ /* 0x040fe40003f66270 */
[----:B------:R-:W-:-:S04]  /*00e0*/  LOP3.LUT P0, RZ, R7, 0x7, RZ, 0xc0, !PT ;  /* 0x0000000707ff7812 */ /* 0x000fc8000780c0ff */
[----:B------:R-:W-:Y:S02]  /*00f0*/  ISETP.LT.AND P0, PT, R7, 0x8, !P0 ;  /* 0x000000080700780c */ /* 0x000fe40004701270 */
[C---:B--2---:R-:W-:Y:S02]  /*0100*/  PRMT R0, R2.reuse, 0x7632, R0 ;  /* 0x0000763202007816 */ /* 0x044fe40000000000 */
[----:B------:R-:W-:Y:S02]  /*0110*/  SHF.L.U32 R2, R2, 0x10, RZ ;  /* 0x0000001002027819 */ /* 0x000fe400000006ff */
[----:B------:R-:W-:Y:S02]  /*0120*/  SHF.L.U32 R17, R0, 0x10, RZ ;  /* 0x0000001000117819 */ /* 0x000fe400000006ff */
[C---:B------:R-:W-:Y:S02]  /*0130*/  PRMT R4, R3.reuse, 0x7632, R4 ;  /* 0x0000763203047816 */ /* 0x040fe40000000004 */
[----:B------:R-:W-:Y:S01]  /*0140*/  SHF.L.U32 R10, R3, 0x10, RZ ;  /* 0x00000010030a7819 */ /* 0x000fe200000006ff */
[----:B------:R-:W-:Y:S01]  /*0150*/  FADD R3, R2, R17 ;  /* 0x0000001102037221 */ /* 0x000fe20000000000 */
[----:B------:R-:W-:-:S03]  /*0160*/  SHF.L.U32 R4, R4, 0x10, RZ ;  /* 0x0000001004047819 */ /* 0x000fc600000006ff */
[----:B------:R-:W-:-:S04]  /*0170*/  FADD R3, R10, R3 ;  /* 0x000000030a037221 */ /* 0x000fc80000000000 */
[----:B------:R-:W-:-:S05]  /*0180*/  FADD R3, R4, R3 ;  /* 0x0000000304037221 */ /* 0x000fca0000000000 */
[----:B------:R-:W-:-:S05]  /*0190*/  FSEL R3, R3, RZ, !P1 ;  /* 0x000000ff03037208 */ /* 0x000fca0004800000 */
[----:B------:R-:W0:Y:S02]  /*01a0*/  SHFL.BFLY PT, R0, R3, 0x10, 0x1f ;  /* 0x0e001f0003007f89 */ /* 0x000e2400000e0000 */
[----:B0-----:R-:W-:-:S05]  /*01b0*/  FADD R0, R3, R0 ;  /* 0x0000000003007221 */ /* 0x001fca0000000000 */
[----:B------:R-:W0:Y:S02]  /*01c0*/  SHFL.BFLY PT, R11, R0, 0x8, 0x1f ;  /* 0x0d001f00000b7f89 */ /* 0x000e2400000e0000 */
[----:B0-----:R-:W-:-:S05]  /*01d0*/  FADD R11, R0, R11 ;  /* 0x0000000b000b7221 */ /* 0x001fca0000000000 */
[----:B------:R-:W0:Y:S02]  /*01e0*/  SHFL.BFLY PT, R12, R11, 0x4, 0x1f ;  /* 0x0c801f000b0c7f89 */ /* 0x000e2400000e0000 */
[----:B0-----:R-:W-:-:S05]  /*01f0*/  FADD R13, R11, R12 ;  /* 0x0000000c0b0d7221 */ /* 0x001fca0000000000 */
[----:B------:R-:W0:Y:S02]  /*0200*/  SHFL.BFLY PT, R12, R13, 0x2, 0x1f ;  /* 0x0c401f000d0c7f89 */ /* 0x000e2400000e0000 */
[----:B0-----:R-:W-:Y:S01]  /*0210*/  FADD R14, R13, R12 ;  /* 0x0000000c0d0e7221 */ /* 0x001fe20000000000 */
[----:B------:R-:W-:-:S04]  /*0220*/  SHF.R.U32.HI R12, RZ, 0x3, R7 ;  /* 0x00000003ff0c7819 */ /* 0x000fc80000011607 */
[----:B------:R-:W0:Y:S01]  /*0230*/  SHFL.BFLY PT, R15, R14, 0x1, 0x1f ;  /* 0x0c201f000e0f7f89 */ /* 0x000e2200000e0000 */
[----:B------:R-:W-:Y:S01]  /*0240*/  LOP3.LUT R12, R12, 0x1c, RZ, 0xc0, !PT ;  /* 0x0000001c0c0c7812 */ /* 0x000fe200078ec0ff */
[----:B0-----:R-:W-:-:S05]  /*0250*/  FADD R15, R14, R15 ;  /* 0x0000000f0e0f7221 */ /* 0x001fca0000000000 */
[----:B------:R-:W-:Y:S04]  /*0260*/  @!P2 STS [R12], R15 ;  /* 0x0000000f0c00a388 */ /* 0x000fe80000000800 */
[----:B------:R-:W-:Y:S06]  /*0270*/  BAR.SYNC.DEFER_BLOCKING 0x0 ;  /* 0x0000000000007b1d */ /* 0x000fec0000010000 */
[----:B------:R-:W0:Y:S04]  /*0280*/  @!P3 LDS R16, [R7.X4] ;  /* 0x000000000710b984 */ /* 0x000e280000004800 */
[----:B0-----:R-:W0:Y:S02]  /*0290*/  SHFL.BFLY PT, R3, R16, 0x4, 0x1f ;  /* 0x0c801f0010037f89 */ /* 0x001e2400000e0000 */
[----:B0-----:R-:W-:-:S05]  /*02a0*/  FADD R3, R16, R3 ;  /* 0x0000000310037221 */ /* 0x001fca0000000000 */
[----:B------:R-:W0:Y:S02]  /*02b0*/  SHFL.BFLY PT, R0, R3, 0x2, 0x1f ;  /* 0x0c401f0003007f89 */ /* 0x000e2400000e0000 */
[----:B0-----:R-:W-:-:S05]  /*02c0*/  FADD R13, R3, R0 ;  /* 0x00000000030d7221 */ /* 0x001fca0000000000 */
[----:B------:R-:W0:Y:S02]  /*02d0*/  SHFL.BFLY PT, R0, R13, 0x1, 0x1f ;  /* 0x0c201f000d007f89 */ /* 0x000e2400000e0000 */
[----:B0-----:R-:W-:-:S05]  /*02e0*/  FADD R14, R13, R0 ;  /* 0x000000000d0e7221 */ /* 0x001fca0000000000 */
[----:B------:R-:W-:Y:S04]  /*02f0*/  @P0 STS [R7.X4], R14 ;  /* 0x0000000e07000388 */ /* 0x000fe80000004800 */
[----:B------:R-:W-:Y:S06]  /*0300*/  BAR.SYNC.DEFER_BLOCKING 0x0 ;  /* 0x0000000000007b1d */ /* 0x000fec0000010000 */
[----:B------:R-:W0:Y:S02]  /*0310*/  LDS R0, [RZ] ;  /* 0x00000000ff007984 */ /* 0x000e240000000800 */
[----:B0-----:R-:W-:-:S04]  /*0320*/  FADD R0, RZ, R0 ;  /* 0x00000000ff007221 */ /* 0x001fc80000000000 */
[----:B------:R-:W-:-:S04]  /*0330*/  FMUL R11, R0, 0.001302083372138440609 ;  /* 0x3aaaaaab000b7820 */ /* 0x000fc80000400000 */
[--C-:B------:R-:W-:Y:S01]  /*0340*/  FADD R0, R17, -R11.reuse ;  /* 0x8000000b11007221 */ /* 0x100fe20000000000 */
[--C-:B------:R-:W-:Y:S01]  /*0350*/  FADD R2, R2, -R11.reuse ;  /* 0x8000000b02027221 */ /* 0x100fe20000000000 */
[--C-:B------:R-:W-:Y:S01]  /*0360*/  FADD R3, R10, -R11.reuse ;  /* 0x8000000b0a037221 */ /* 0x100fe20000000000 */
[----:B------:R-:W-:Y:S01]  /*0370*/  FADD R4, R4, -R11 ;  /* 0x8000000b04047221 */ /* 0x000fe20000000000 */
[----:B------:R-:W-:-:S04]  /*0380*/  FMUL R13, R0, R0 ;  /* 0x00000000000d7220 */ /* 0x000fc80000400000 */
[----:B------:R-:W-:-:S04]  /*0390*/  FFMA R10, R2, R2, R13 ;  /* 0x00000002020a7223 */ /* 0x000fc8000000000d */
[----:B------:R-:W-:-:S04]  /*03a0*/  FFMA R13, R3, R3, R10 ;  /* 0x00000003030d7223 */ /* 0x000fc8000000000a */
[----:B------:R-:W-:-:S05]  /*03b0*/  FFMA R13, R4, R4, R13 ;  /* 0x00000004040d7223 */ /* 0x000fca000000000d */
        /* <DEDUP_REMOVED lines=8> */
[----:B0-----:R-:W-:-:S05]  /*0440*/  FADD R17, R14, R17 ;  /* 0x000000110e117221 */ /* 0x001fca0000000000 */
[----:B------:R-:W0:Y:S02]  /*0450*/  SHFL.BFLY PT, R16, R17, 0x1, 0x1f ;  /* 0x0c201f0011107f89 */ /* 0x000e2400000e0000 */
[----:B0-----:R-:W-:Y:S02]  /*0460*/  FADD R19, R17, R16 ;  /* 0x0000001011137221 */ /* 0x001fe40000000000 */
[----:B------:R-:W-:Y:S06]  /*0470*/  BAR.SYNC.DEFER_BLOCKING 0x0 ;  /* 0x0000000000007b1d */ /* 0x000fec0000010000 */
[----:B------:R-:W-:Y:S04]  /*0480*/  @!P2 STS [R12], R19 ;  /* 0x000000130c00a388 */ /* 0x000fe80000000800 */
[----:B------:R-:W-:Y:S06]  /*0490*/  BAR.SYNC.DEFER_BLOCKING 0x0 ;  /* 0x0000000000007b1d */ /* 0x000fec0000010000 */
[----:B------:R-:W0:Y:S04]  /*04a0*/  @!P3 LDS R8, [R7.X4] ;  /* 0x000000000708b984 */ /* 0x000e280000004800 */
[----:B0-----:R-:W0:Y:S02]  /*04b0*/  SHFL.BFLY PT, R13, R8, 0x4, 0x1f ;  /* 0x0c801f00080d7f89 */ /* 0x001e2400000e0000 */
[----:B0-----:R-:W-:Y:S01]  /*04c0*/  FADD R13, R8, R13 ;  /* 0x0000000d080d7221 */ /* 0x001fe20000000000 */
[----:B------:R-:W-:-:S04]  /*04d0*/  MOV R8, 0x4 ;  /* 0x0000000400087802 */ /* 0x000fc80000000f00 */
[----:B------:R-:W0:Y:S02]  /*04e0*/  SHFL.BFLY PT, R10, R13, 0x2, 0x1f ;  /* 0x0c401f000d0a7f89 */ /* 0x000e2400000e0000 */
[----:B0-----:R-:W-:-:S05]  /*04f0*/  FADD R10, R13, R10 ;  /* 0x0000000a0d0a7221 */ /* 0x001fca0000000000 */
[----:B------:R-:W0:Y:S02]  /*0500*/  SHFL.BFLY PT, R15, R10, 0x1, 0x1f ;  /* 0x0c201f000a0f7f89 */ /* 0x000e2400000e0000 */
[----:B0-----:R-:W-:Y:S01]  /*0510*/  FADD R14, R10, R15 ;  /* 0x0000000f0a0e7221 */ /* 0x001fe20000000000 */
[----:B------:R-:W-:-:S04]  /*0520*/  MOV R15, 0x3aaaaaab ;  /* 0x3aaaaaab000f7802 */ /* 0x000fc80000000f00 */
[----:B------:R-:W-:Y:S04]  /*0530*/  @P0 STS [R7.X4], R14 ;  /* 0x0000000e07000388 */ /* 0x000fe80000004800 */
[----:B------:R-:W-:Y:S01]  /*0540*/  BAR.SYNC.DEFER_BLOCKING 0x0 ;  /* 0x0000000000007b1d */ /* 0x000fe20000010000 */
[----:B------:R-:W-:-:S05]  /*0550*/  LOP3.LUT P0, RZ, R7, 0xff, RZ, 0xc0, !PT ;  /* 0x000000ff07ff7812 */ /* 0x000fca000780c0ff */
[----:B------:R-:W0:Y:S02]  /*0560*/  LDS R12, [RZ] ;  /* 0x00000000ff0c7984 */ /* 0x000e240000000800 */
[----:B0-----:R-:W-:-:S04]  /*0570*/  FADD R12, RZ, R12 ;  /* 0x0000000cff0c7221 */ /* 0x001fc80000000000 */
[----:B------:R-:W-:-:S04]  /*0580*/  FFMA R12, R12, R15, 9.9999999747524270788e-07 ;  /* 0x358637bd0c0c7423 */ /* 0x000fc8000000000f */
[----:B------:R-:W0:Y:S02]  /*0590*/  MUFU.RSQ R15, R12 ;  /* 0x0000000c000f7308 */ /* 0x000e240000001400 */
[-C--:B0-----:R-:W-:Y:S01]  /*05a0*/  FFMA R2, R2, R15.reuse, RZ ;  /* 0x0000000f02027223 */ /* 0x081fe200000000ff */
[-C--:B------:R-:W-:Y:S01]  /*05b0*/  FFMA R13, R0, R15.reuse, RZ ;  /* 0x0000000f000d7223 */ /* 0x080fe200000000ff */
[-C--:B------:R-:W-:Y:S01]  /*05c0*/  FFMA R0, R3, R15.reuse, RZ ;  /* 0x0000000f03007223 */ /* 0x080fe200000000ff */
[----:B------:R-:W-:-:S03]  /*05d0*/  FFMA R7, R4, R15, RZ ;  /* 0x0000000f04077223 */ /* 0x000fc600000000ff */
[----:B------:R-:W-:Y:S01]  /*05e0*/  F2FP.BF16.PACK_AB R16, R13, R2 ;  /* 0x000000020d10723e */ /* 0x000fe200000010ff */
[----:B------:R-:W-:Y:S01]  /*05f0*/  IMAD.WIDE R2, R5, R8, c[0x0][0x160] ;  /* 0x0000580005027625 */ /* 0x000fe200078e0208 */
[----:B------:R-:W-:Y:S01]  /*0600*/  BAR.SYNC.DEFER_BLOCKING 0x0 ;  /* 0x0000000000007b1d */ /* 0x000fe20000010000 */
[----:B------:R-:W-:Y:S02]  /*0610*/  F2FP.BF16.PACK_AB R17, R7, R0 ;  /* 0x000000000711723e */ /* 0x000fe400000010ff */
[----:B------:R-:W-:-:S04]  /*0620*/  IMAD.WIDE R6, R9, R6, c[0x0][0x178] ;  /* 0x00005e0009067625 */ /* 0x000fc800078e0206 */
[----:B------:R-:W-:Y:S01]  /*0630*/  IMAD.WIDE R4, R5, R8, c[0x0][0x170] ;  /* 0x00005c0005047625 */ /* 0x000fe200078e0208 */
[----:B------:R0:W-:Y:S04]  /*0640*/  @!P0 STG.E [R2.64], R15 ;  /* 0x0000000f02008986 */ /* 0x0001e8000c101904 */
[----:B------:R0:W-:Y:S01]  /*0650*/  @!P1 STG.E.64 [R6.64], R16 ;  /* 0x0000001006009986 */ /* 0x0001e2000c101b04 */
[----:B------:R-:W-:Y:S05]  /*0660*/  @P0 EXIT ;  /* 0x000000000000094d */ /* 0x000fea0003800000 */
[----:B------:R-:W-:Y:S01]  /*0670*/  STG.E [R4.64], R11 ;  /* 0x0000000b04007986 */ /* 0x000fe2000c101904 */
[----:B------:R-:W-:Y:S05]  /*0680*/  EXIT ;  /* 0x000000000000794d */ /* 0x000fea0003800000 */
.L_x_0:
[----:B------:R-:W-:-:S00]  /*0690*/  BRA `(.L_x_0) ;  /* 0xfffffff000007947 */ /* 0x000fc0000383ffff */
[----:B------:R-:W-:-:S00]  /*06a0*/  NOP ;  /* 0x0000000000007918 */ /* 0x000fc00000000000 */
        /* <DEDUP_REMOVED lines=13> */
.L_x_1:


//--------------------- .nv.global.init           --------------------------
	.section	.nv.global.init,"aw",@progbits
.nv.global.init:
	.type		_$_str,@object
	.size		_$_str,(.L_0 - _$_str)
_$_str:
        /*0000*/ 	.byte	0x5f, 0x5f, 0x43, 0x55, 0x44, 0x41, 0x5f, 0x46, 0x54, 0x5a, 0x00
.L_0:


//--------------------- .nv.shared.triton_per_fused__to_copy_add_mul_native_layer_norm_5 --------------------------
	.section	.nv.shared.triton_per_fused__to_copy_add_mul_native_layer_norm_5,"aw",@nobits
	.sectionflags	@""
	.align	16
